//
// Generated by NVIDIA NVVM Compiler
//
// Compiler Build ID: CL-36424714
// Cuda compilation tools, release 13.0, V13.0.88
// Based on NVVM 20.0.0
//

.version 9.0
.target sm_100
.address_size 64

	// .globl	_Z12reduceKernelPfmjm
// _ZZ12reduceKernelPfmjmE4temp has been demoted
// _ZZ10scanKernelPjS_mE4temp has been demoted

.visible .entry _Z12reduceKernelPfmjm(
	.param .u64 .ptr .align 1 _Z12reduceKernelPfmjm_param_0,
	.param .u64 _Z12reduceKernelPfmjm_param_1,
	.param .u32 _Z12reduceKernelPfmjm_param_2,
	.param .u64 _Z12reduceKernelPfmjm_param_3
)
{
	.reg .pred 	%p<15>;
	.reg .b32 	%r<9>;
	.reg .b32 	%f<21>;
	.reg .b64 	%rd<11>;
	// demoted variable
	.shared .align 4 .b8 _ZZ12reduceKernelPfmjmE4temp[16];
	ld.param.u64 	%rd5, [_Z12reduceKernelPfmjm_param_0];
	ld.param.u64 	%rd3, [_Z12reduceKernelPfmjm_param_1];
	ld.param.u32 	%r4, [_Z12reduceKernelPfmjm_param_2];
	ld.param.u64 	%rd4, [_Z12reduceKernelPfmjm_param_3];
	cvta.to.global.u64 	%rd1, %rd5;
	mov.u32 	%r5, %ctaid.x;
	mov.u32 	%r1, %tid.x;
	shl.b32 	%r2, %r5, 2;
	add.s32 	%r6, %r2, %r1;
	cvt.u64.u32 	%rd2, %r6;
	setp.le.u64 	%p1, %rd3, %rd2;
	shl.b32 	%r7, %r1, 2;
	mov.u32 	%r8, _ZZ12reduceKernelPfmjmE4temp;
	add.s32 	%r3, %r8, %r7;
	@%p1 bra 	$L__BB0_2;
	mul.lo.s64 	%rd6, %rd4, %rd2;
	shl.b64 	%rd7, %rd6, 2;
	add.s64 	%rd8, %rd1, %rd7;
	ld.global.f32 	%f1, [%rd8];
	st.shared.f32 	[%r3], %f1;
$L__BB0_2:
	bar.sync 	0;
	setp.gt.u32 	%p2, %r1, 1;
	@%p2 bra 	$L__BB0_9;
	setp.eq.s32 	%p3, %r4, 2;
	@%p3 bra 	$L__BB0_8;
	setp.eq.s32 	%p4, %r4, 1;
	@%p4 bra 	$L__BB0_7;
	setp.ne.s32 	%p5, %r4, 0;
	@%p5 bra 	$L__BB0_9;
	ld.shared.f32 	%f8, [%r3];
	ld.shared.f32 	%f9, [%r3+8];
	add.f32 	%f10, %f8, %f9;
	st.shared.f32 	[%r3], %f10;
	bra.uni 	$L__BB0_9;
$L__BB0_7:
	ld.shared.f32 	%f5, [%r3];
	ld.shared.f32 	%f6, [%r3+8];
	setp.lt.f32 	%p7, %f5, %f6;
	selp.f32 	%f7, %f5, %f6, %p7;
	st.shared.f32 	[%r3], %f7;
	bra.uni 	$L__BB0_9;
$L__BB0_8:
	ld.shared.f32 	%f2, [%r3];
	ld.shared.f32 	%f3, [%r3+8];
	setp.gt.f32 	%p6, %f2, %f3;
	selp.f32 	%f4, %f2, %f3, %p6;
	st.shared.f32 	[%r3], %f4;
$L__BB0_9:
	bar.sync 	0;
	setp.ne.s32 	%p8, %r1, 0;
	@%p8 bra 	$L__BB0_16;
	setp.eq.s32 	%p9, %r4, 0;
	@%p9 bra 	$L__BB0_15;
	setp.eq.s32 	%p10, %r4, 1;
	@%p10 bra 	$L__BB0_14;
	setp.ne.s32 	%p11, %r4, 2;
	@%p11 bra 	$L__BB0_16;
	ld.shared.f32 	%f11, [%r3];
	ld.shared.f32 	%f12, [_ZZ12reduceKernelPfmjmE4temp+4];
	setp.gt.f32 	%p12, %f11, %f12;
	selp.f32 	%f13, %f11, %f12, %p12;
	st.shared.f32 	[%r3], %f13;
	bra.uni 	$L__BB0_16;
$L__BB0_14:
	ld.shared.f32 	%f14, [%r3];
	ld.shared.f32 	%f15, [_ZZ12reduceKernelPfmjmE4temp+4];
	setp.lt.f32 	%p13, %f14, %f15;
	selp.f32 	%f16, %f14, %f15, %p13;
	st.shared.f32 	[%r3], %f16;
	bra.uni 	$L__BB0_16;
$L__BB0_15:
	ld.shared.f32 	%f17, [%r3];
	ld.shared.f32 	%f18, [_ZZ12reduceKernelPfmjmE4temp+4];
	add.f32 	%f19, %f17, %f18;
	st.shared.f32 	[%r3], %f19;
$L__BB0_16:
	setp.le.u64 	%p14, %rd3, %rd2;
	bar.sync 	0;
	@%p14 bra 	$L__BB0_18;
	ld.shared.f32 	%f20, [_ZZ12reduceKernelPfmjmE4temp];
	mul.wide.u32 	%rd9, %r2, 4;
	add.s64 	%rd10, %rd1, %rd9;
	st.global.f32 	[%rd10], %f20;
$L__BB0_18:
	ret;

}
	// .globl	_Z15histogramKernelPjPKfmffm
.visible .entry _Z15histogramKernelPjPKfmffm(
	.param .u64 .ptr .align 1 _Z15histogramKernelPjPKfmffm_param_0,
	.param .u64 .ptr .align 1 _Z15histogramKernelPjPKfmffm_param_1,
	.param .u64 _Z15histogramKernelPjPKfmffm_param_2,
	.param .f32 _Z15histogramKernelPjPKfmffm_param_3,
	.param .f32 _Z15histogramKernelPjPKfmffm_param_4,
	.param .u64 _Z15histogramKernelPjPKfmffm_param_5
)
{
	.reg .pred 	%p<3>;
	.reg .b32 	%r<7>;
	.reg .b32 	%f<9>;
	.reg .b64 	%rd<15>;

	ld.param.u64 	%rd6, [_Z15histogramKernelPjPKfmffm_param_0];
	ld.param.u64 	%rd3, [_Z15histogramKernelPjPKfmffm_param_1];
	ld.param.u64 	%rd4, [_Z15histogramKernelPjPKfmffm_param_2];
	ld.param.f32 	%f1, [_Z15histogramKernelPjPKfmffm_param_3];
	ld.param.f32 	%f2, [_Z15histogramKernelPjPKfmffm_param_4];
	ld.param.u64 	%rd5, [_Z15histogramKernelPjPKfmffm_param_5];
	cvta.to.global.u64 	%rd1, %rd6;
	mov.u32 	%r1, %ctaid.x;
	mov.u32 	%r2, %tid.x;
	shl.b32 	%r3, %r1, 2;
	add.s32 	%r4, %r3, %r2;
	cvt.u64.u32 	%rd2, %r4;
	setp.le.u64 	%p1, %rd5, %rd2;
	@%p1 bra 	$L__BB1_2;
	shl.b64 	%rd7, %rd2, 2;
	add.s64 	%rd8, %rd1, %rd7;
	mov.b32 	%r5, 0;
	st.global.u32 	[%rd8], %r5;
$L__BB1_2:
	bar.sync 	0;
	setp.le.u64 	%p2, %rd4, %rd2;
	@%p2 bra 	$L__BB1_4;
	cvta.to.global.u64 	%rd9, %rd3;
	shl.b64 	%rd10, %rd2, 2;
	add.s64 	%rd11, %rd9, %rd10;
	ld.global.f32 	%f3, [%rd11];
	sub.f32 	%f4, %f3, %f2;
	cvt.rn.f32.u64 	%f5, %rd5;
	mul.f32 	%f6, %f4, %f5;
	sub.f32 	%f7, %f1, %f2;
	div.rn.f32 	%f8, %f6, %f7;
	cvt.rzi.u64.f32 	%rd12, %f8;
	shl.b64 	%rd13, %rd12, 2;
	add.s64 	%rd14, %rd1, %rd13;
	atom.global.add.u32 	%r6, [%rd14], 1;
$L__BB1_4:
	ret;

}
	// .globl	_Z10scanKernelPjS_m
.visible .entry _Z10scanKernelPjS_m(
	.param .u64 .ptr .align 1 _Z10scanKernelPjS_m_param_0,
	.param .u64 .ptr .align 1 _Z10scanKernelPjS_m_param_1,
	.param .u64 _Z10scanKernelPjS_m_param_2
)
{
	.reg .pred 	%p<10>;
	.reg .b32 	%r<42>;
	.reg .b64 	%rd<11>;
	// demoted variable
	.shared .align 4 .b8 _ZZ10scanKernelPjS_mE4temp[32];
	ld.param.u64 	%rd2, [_Z10scanKernelPjS_m_param_0];
	ld.param.u64 	%rd3, [_Z10scanKernelPjS_m_param_1];
	ld.param.u64 	%rd4, [_Z10scanKernelPjS_m_param_2];
	mov.u32 	%r1, %ctaid.x;
	mov.u32 	%r2, %tid.x;
	shl.b32 	%r8, %r1, 2;
	add.s32 	%r9, %r8, %r2;
	shl.b32 	%r3, %r9, 1;
	or.b32  	%r10, %r3, 1;
	cvt.u64.u32 	%rd1, %r10;
	setp.le.u64 	%p1, %rd4, %rd1;
	shl.b32 	%r11, %r9, 3;
	mov.u32 	%r12, _ZZ10scanKernelPjS_mE4temp;
	add.s32 	%r4, %r12, %r11;
	@%p1 bra 	$L__BB2_2;
	cvta.to.global.u64 	%rd5, %rd3;
	mul.wide.u32 	%rd6, %r3, 4;
	add.s64 	%rd7, %rd5, %rd6;
	ld.global.u32 	%r13, [%rd7];
	st.shared.u32 	[%r4], %r13;
	ld.global.u32 	%r14, [%rd7+4];
	st.shared.u32 	[%r4+4], %r14;
$L__BB2_2:
	shl.b32 	%r5, %r1, 3;
	bar.sync 	0;
	setp.gt.u32 	%p2, %r2, 3;
	@%p2 bra 	$L__BB2_4;
	ld.shared.u32 	%r15, [%r4];
	ld.shared.u32 	%r16, [%r4+4];
	add.s32 	%r17, %r16, %r15;
	st.shared.u32 	[%r4+4], %r17;
$L__BB2_4:
	bar.sync 	0;
	setp.gt.u32 	%p3, %r2, 1;
	shl.b32 	%r18, %r2, 2;
	add.s32 	%r19, %r5, %r18;
	shl.b32 	%r20, %r19, 2;
	add.s32 	%r6, %r12, %r20;
	@%p3 bra 	$L__BB2_6;
	ld.shared.u32 	%r22, [%r6+4];
	ld.shared.u32 	%r23, [%r6+12];
	add.s32 	%r24, %r23, %r22;
	st.shared.u32 	[%r6+12], %r24;
$L__BB2_6:
	bar.sync 	0;
	setp.ne.s32 	%p4, %r2, 0;
	shl.b32 	%r25, %r5, 2;
	add.s32 	%r7, %r12, %r25;
	@%p4 bra 	$L__BB2_8;
	ld.shared.u32 	%r27, [%r7+12];
	ld.shared.u32 	%r28, [%r7+28];
	add.s32 	%r29, %r28, %r27;
	st.shared.u32 	[%r7+28], %r29;
$L__BB2_8:
	setp.ne.s32 	%p5, %r2, 0;
	bar.sync 	0;
	@%p5 bra 	$L__BB2_10;
	mov.b32 	%r30, 0;
	st.shared.u32 	[%r7+28], %r30;
$L__BB2_10:
	setp.ne.s32 	%p6, %r2, 0;
	bar.sync 	0;
	@%p6 bra 	$L__BB2_12;
	ld.shared.u32 	%r31, [%r7+12];
	ld.shared.u32 	%r32, [%r7+28];
	st.shared.u32 	[%r7+12], %r32;
	add.s32 	%r33, %r32, %r31;
	st.shared.u32 	[%r7+28], %r33;
$L__BB2_12:
	setp.gt.u32 	%p7, %r2, 1;
	bar.sync 	0;
	@%p7 bra 	$L__BB2_14;
	ld.shared.u32 	%r34, [%r6+4];
	ld.shared.u32 	%r35, [%r6+12];
	st.shared.u32 	[%r6+4], %r35;
	add.s32 	%r36, %r35, %r34;
	st.shared.u32 	[%r6+12], %r36;
$L__BB2_14:
	setp.gt.u32 	%p8, %r2, 3;
	bar.sync 	0;
	@%p8 bra 	$L__BB2_16;
	ld.shared.u32 	%r37, [%r4];
	ld.shared.u32 	%r38, [%r4+4];
	st.shared.u32 	[%r4], %r38;
	add.s32 	%r39, %r38, %r37;
	st.shared.u32 	[%r4+4], %r39;
$L__BB2_16:
	setp.le.u64 	%p9, %rd4, %rd1;
	bar.sync 	0;
	@%p9 bra 	$L__BB2_18;
	ld.shared.u32 	%r40, [%r4];
	cvta.to.global.u64 	%rd8, %rd2;
	mul.wide.u32 	%rd9, %r3, 4;
	add.s64 	%rd10, %rd8, %rd9;
	st.global.u32 	[%rd10], %r40;
	ld.shared.u32 	%r41, [%r4+4];
	st.global.u32 	[%rd10+4], %r41;
$L__BB2_18:
	ret;

}


// ===== COMPILED SASS (sm_100) =====

	.target	sm_100

	.elftype	@"ET_EXEC"


//--------------------- .note.nv.tkinfo           --------------------------
	.section	.note.nv.tkinfo,"",@"SHT_NOTE"
	.sectionflags	@"SHF_NOTE_NV_TKINFO"
	.tkinfo
        /*0018*/ 	.word	0x00000002
        /*0030*/ 	.string	""
        /*0030*/ 	.string	"ptxas"
        /*0030*/ 	.string	"Cuda compilation tools, release 13.0, V13.0.88"
        /*0030*/ 	.string	"Build cuda_13.0.r13.0/compiler.36424714_0"
        /*0030*/ 	.string	"-arch sm_100 -m 64 "



//--------------------- .note.nv.cuinfo           --------------------------
	.section	.note.nv.cuinfo,"",@"SHT_NOTE"
	.sectionflags	@"SHF_NOTE_NV_CUINFO"
        /*0018*/ 	.short	0x0002
        /*001a*/ 	.short	0x0064
        /*001c*/ 	.short	0x0082
	.zero		2


//--------------------- .nv.info                  --------------------------
	.section	.nv.info,"",@"SHT_CUDA_INFO"
	.align	4


	//----- nvinfo : EIATTR_REGCOUNT
	.align		4
        /*0000*/ 	.byte	0x04, 0x2f
        /*0002*/ 	.short	(.L_1 - .L_0)
	.align		4
.L_0:
        /*0004*/ 	.word	index@(_Z12reduceKernelPfmjm)
        /*0008*/ 	.word	0x0000000e


	//----- nvinfo : EIATTR_FRAME_SIZE
	.align		4
.L_1:
        /*000c*/ 	.byte	0x04, 0x11
        /*000e*/ 	.short	(.L_3 - .L_2)
	.align		4
.L_2:
        /*0010*/ 	.word	index@(_Z12reduceKernelPfmjm)
        /*0014*/ 	.word	0x00000000


	//----- nvinfo : EIATTR_REGCOUNT
	.align		4
.L_3:
        /*0018*/ 	.byte	0x04, 0x2f
        /*001a*/ 	.short	(.L_5 - .L_4)
	.align		4
.L_4:
        /*001c*/ 	.word	index@(_Z15histogramKernelPjPKfmffm)
        /*0020*/ 	.word	0x0000000e


	//----- nvinfo : EIATTR_FRAME_SIZE
	.align		4
.L_5:
        /*0024*/ 	.byte	0x04, 0x11
        /*0026*/ 	.short	(.L_7 - .L_6)
	.align		4
.L_6:
        /*0028*/ 	.word	index@($__internal_0_$__cuda_sm3x_div_rn_noftz_f32_slowpath)
        /*002c*/ 	.word	0x00000000


	//----- nvinfo : EIATTR_FRAME_SIZE
	.align		4
.L_7:
        /*0030*/ 	.byte	0x04, 0x11
        /*0032*/ 	.short	(.L_9 - .L_8)
	.align		4
.L_8:
        /*0034*/ 	.word	index@(_Z15histogramKernelPjPKfmffm)
        /*0038*/ 	.word	0x00000000


	//----- nvinfo : EIATTR_REGCOUNT
	.align		4
.L_9:
        /*003c*/ 	.byte	0x04, 0x2f
        /*003e*/ 	.short	(.L_11 - .L_10)
	.align		4
.L_10:
        /*0040*/ 	.word	index@(_Z10scanKernelPjS_m)
        /*0044*/ 	.word	0x00000010


	//----- nvinfo : EIATTR_FRAME_SIZE
	.align		4
.L_11:
        /*0048*/ 	.byte	0x04, 0x11
        /*004a*/ 	.short	(.L_13 - .L_12)
	.align		4
.L_12:
        /*004c*/ 	.word	index@(_Z10scanKernelPjS_m)
        /*0050*/ 	.word	0x00000000


	//----- nvinfo : EIATTR_MIN_STACK_SIZE
	.align		4
.L_13:
        /*0054*/ 	.byte	0x04, 0x12
        /*0056*/ 	.short	(.L_15 - .L_14)
	.align		4
.L_14:
        /*0058*/ 	.word	index@(_Z10scanKernelPjS_m)
        /*005c*/ 	.word	0x00000000


	//----- nvinfo : EIATTR_MIN_STACK_SIZE
	.align		4
.L_15:
        /*0060*/ 	.byte	0x04, 0x12
        /*0062*/ 	.short	(.L_17 - .L_16)
	.align		4
.L_16:
        /*0064*/ 	.word	index@(_Z15histogramKernelPjPKfmffm)
        /*0068*/ 	.word	0x00000000


	//----- nvinfo : EIATTR_MIN_STACK_SIZE
	.align		4
.L_17:
        /*006c*/ 	.byte	0x04, 0x12
        /*006e*/ 	.short	(.L_19 - .L_18)
	.align		4
.L_18:
        /*0070*/ 	.word	index@(_Z12reduceKernelPfmjm)
        /*0074*/ 	.word	0x00000000
.L_19:


//--------------------- .nv.compat                --------------------------
	.section	.nv.compat,"",@"SHT_CUDA_COMPAT_INFO"
	.align	4
        /*0000*/ 	.byte	0x02, 0x09, 0x00, 0x00, 0x02, 0x02, 0x01, 0x00, 0x02, 0x05, 0x05, 0x00, 0x03, 0x07, 0x01, 0x01
        /*0010*/ 	.byte	0x02, 0x03, 0x00, 0x00, 0x02, 0x06, 0x01, 0x00, 0x04, 0x0b, 0x08, 0x00, 0x01, 0x00, 0x00, 0x00
        /*0020*/ 	.byte	0x00, 0x00, 0x00, 0x00


//--------------------- .nv.info._Z10scanKernelPjS_m --------------------------
	.section	.nv.info._Z10scanKernelPjS_m,"",@"SHT_CUDA_INFO"
	.sectionflags	@""
	.align	4


	//----- nvinfo : EIATTR_CUDA_API_VERSION
	.align		4
        /*0000*/ 	.byte	0x04, 0x37
        /*0002*/ 	.short	(.L_21 - .L_20)
.L_20:
        /*0004*/ 	.word	0x00000082


	//----- nvinfo : EIATTR_KPARAM_INFO
	.align		4
.L_21:
        /*0008*/ 	.byte	0x04, 0x17
        /*000a*/ 	.short	(.L_23 - .L_22)
.L_22:
        /*000c*/ 	.word	0x00000000
        /*0010*/ 	.short	0x0002
        /*0012*/ 	.short	0x0010
        /*0014*/ 	.byte	0x00, 0xf0, 0x21, 0x00


	//----- nvinfo : EIATTR_KPARAM_INFO
	.align		4
.L_23:
        /*0018*/ 	.byte	0x04, 0x17
        /*001a*/ 	.short	(.L_25 - .L_24)
.L_24:
        /*001c*/ 	.word	0x00000000
        /*0020*/ 	.short	0x0001
        /*0022*/ 	.short	0x0008
        /*0024*/ 	.byte	0x00, 0xf5, 0x21, 0x00


	//----- nvinfo : EIATTR_KPARAM_INFO
	.align		4
.L_25:
        /*0028*/ 	.byte	0x04, 0x17
        /*002a*/ 	.short	(.L_27 - .L_26)
.L_26:
        /*002c*/ 	.word	0x00000000
        /*0030*/ 	.short	0x0000
        /*0032*/ 	.short	0x0000
        /*0034*/ 	.byte	0x00, 0xf5, 0x21, 0x00


	//----- nvinfo : EIATTR_SPARSE_MMA_MASK
	.align		4
.L_27:
        /*0038*/ 	.byte	0x03, 0x50
        /*003a*/ 	.short	0x0000


	//----- nvinfo : EIATTR_MAXREG_COUNT
	.align		4
        /*003c*/ 	.byte	0x03, 0x1b
        /*003e*/ 	.short	0x00ff


	//----- nvinfo : EIATTR_NUM_BARRIERS
	.align		4
        /*0040*/ 	.byte	0x02, 0x4c
        /*0042*/ 	.byte	0x01
	.zero		1


	//----- nvinfo : EIATTR_MERCURY_ISA_VERSION
	.align		4
        /*0044*/ 	.byte	0x03, 0x5f
        /*0046*/ 	.short	0x0101


	//----- nvinfo : EIATTR_VRC_CTA_INIT_COUNT
	.align		4
        /*0048*/ 	.byte	0x02, 0x4a
	.zero		1
	.zero		1


	//----- nvinfo : EIATTR_EXIT_INSTR_OFFSETS
	.align		4
        /*004c*/ 	.byte	0x04, 0x1c
        /*004e*/ 	.short	(.L_29 - .L_28)


	//   ....[0]....
.L_28:
        /*0050*/ 	.word	0x000003c0


	//   ....[1]....
        /*0054*/ 	.word	0x00000420


	//----- nvinfo : EIATTR_CBANK_PARAM_SIZE
	.align		4
.L_29:
        /*0058*/ 	.byte	0x03, 0x19
        /*005a*/ 	.short	0x0018


	//----- nvinfo : EIATTR_PARAM_CBANK
	.align		4
        /*005c*/ 	.byte	0x04, 0x0a
        /*005e*/ 	.short	(.L_31 - .L_30)
	.align		4
.L_30:
        /*0060*/ 	.word	index@(.nv.constant0._Z10scanKernelPjS_m)
        /*0064*/ 	.short	0x0380
        /*0066*/ 	.short	0x0018


	//----- nvinfo : EIATTR_SW_WAR
	.align		4
.L_31:
        /*0068*/ 	.byte	0x04, 0x36
        /*006a*/ 	.short	(.L_33 - .L_32)
.L_32:
        /*006c*/ 	.word	0x00000008
.L_33:


//--------------------- .nv.info._Z15histogramKernelPjPKfmffm --------------------------
	.section	.nv.info._Z15histogramKernelPjPKfmffm,"",@"SHT_CUDA_INFO"
	.sectionflags	@""
	.align	4


	//----- nvinfo : EIATTR_CUDA_API_VERSION
	.align		4
        /*0000*/ 	.byte	0x04, 0x37
        /*0002*/ 	.short	(.L_35 - .L_34)
.L_34:
        /*0004*/ 	.word	0x00000082


	//----- nvinfo : EIATTR_KPARAM_INFO
	.align		4
.L_35:
        /*0008*/ 	.byte	0x04, 0x17
        /*000a*/ 	.short	(.L_37 - .L_36)
.L_36:
        /*000c*/ 	.word	0x00000000
        /*0010*/ 	.short	0x0005
        /*0012*/ 	.short	0x0020
        /*0014*/ 	.byte	0x00, 0xf0, 0x21, 0x00


	//----- nvinfo : EIATTR_KPARAM_INFO
	.align		4
.L_37:
        /*0018*/ 	.byte	0x04, 0x17
        /*001a*/ 	.short	(.L_39 - .L_38)
.L_38:
        /*001c*/ 	.word	0x00000000
        /*0020*/ 	.short	0x0004
        /*0022*/ 	.short	0x001c
        /*0024*/ 	.byte	0x00, 0xf0, 0x11, 0x00


	//----- nvinfo : EIATTR_KPARAM_INFO
	.align		4
.L_39:
        /*0028*/ 	.byte	0x04, 0x17
        /*002a*/ 	.short	(.L_41 - .L_40)
.L_40:
        /*002c*/ 	.word	0x00000000
        /*0030*/ 	.short	0x0003
        /*0032*/ 	.short	0x0018
        /*0034*/ 	.byte	0x00, 0xf0, 0x11, 0x00


	//----- nvinfo : EIATTR_KPARAM_INFO
	.align		4
.L_41:
        /*0038*/ 	.byte	0x04, 0x17
        /*003a*/ 	.short	(.L_43 - .L_42)
.L_42:
        /*003c*/ 	.word	0x00000000
        /*0040*/ 	.short	0x0002
        /*0042*/ 	.short	0x0010
        /*0044*/ 	.byte	0x00, 0xf0, 0x21, 0x00


	//----- nvinfo : EIATTR_KPARAM_INFO
	.align		4
.L_43:
        /*0048*/ 	.byte	0x04, 0x17
        /*004a*/ 	.short	(.L_45 - .L_44)
.L_44:
        /*004c*/ 	.word	0x00000000
        /*0050*/ 	.short	0x0001
        /*0052*/ 	.short	0x0008
        /*0054*/ 	.byte	0x00, 0xf5, 0x21, 0x00


	//----- nvinfo : EIATTR_KPARAM_INFO
	.align		4
.L_45:
        /*0058*/ 	.byte	0x04, 0x17
        /*005a*/ 	.short	(.L_47 - .L_46)
.L_46:
        /*005c*/ 	.word	0x00000000
        /*0060*/ 	.short	0x0000
        /*0062*/ 	.short	0x0000
        /*0064*/ 	.byte	0x00, 0xf5, 0x21, 0x00


	//----- nvinfo : EIATTR_SPARSE_MMA_MASK
	.align		4
.L_47:
        /*0068*/ 	.byte	0x03, 0x50
        /*006a*/ 	.short	0x0000


	//----- nvinfo : EIATTR_MAXREG_COUNT
	.align		4
        /*006c*/ 	.byte	0x03, 0x1b
        /*006e*/ 	.short	0x00ff


	//----- nvinfo : EIATTR_NUM_BARRIERS
	.align		4
        /*0070*/ 	.byte	0x02, 0x4c
        /*0072*/ 	.byte	0x01
	.zero		1


	//----- nvinfo : EIATTR_MERCURY_ISA_VERSION
	.align		4
        /*0074*/ 	.byte	0x03, 0x5f
        /*0076*/ 	.short	0x0101


	//----- nvinfo : EIATTR_VRC_CTA_INIT_COUNT
	.align		4
        /*0078*/ 	.byte	0x02, 0x4a
	.zero		1
	.zero		1


	//----- nvinfo : EIATTR_EXIT_INSTR_OFFSETS
	.align		4
        /*007c*/ 	.byte	0x04, 0x1c
        /*007e*/ 	.short	(.L_49 - .L_48)


	//   ....[0]....
.L_48:
        /*0080*/ 	.word	0x00000100


	//   ....[1]....
        /*0084*/ 	.word	0x000002e0


	//----- nvinfo : EIATTR_CRS_STACK_SIZE
	.align		4
.L_49:
        /*0088*/ 	.byte	0x04, 0x1e
        /*008a*/ 	.short	(.L_51 - .L_50)
.L_50:
        /*008c*/ 	.word	0x00000000


	//----- nvinfo : EIATTR_CBANK_PARAM_SIZE
	.align		4
.L_51:
        /*0090*/ 	.byte	0x03, 0x19
        /*0092*/ 	.short	0x0028


	//----- nvinfo : EIATTR_PARAM_CBANK
	.align		4
        /*0094*/ 	.byte	0x04, 0x0a
        /*0096*/ 	.short	(.L_53 - .L_52)
	.align		4
.L_52:
        /*0098*/ 	.word	index@(.nv.constant0._Z15histogramKernelPjPKfmffm)
        /*009c*/ 	.short	0x0380
        /*009e*/ 	.short	0x0028


	//----- nvinfo : EIATTR_SW_WAR
	.align		4
.L_53:
        /*00a0*/ 	.byte	0x04, 0x36
        /*00a2*/ 	.short	(.L_55 - .L_54)
.L_54:
        /*00a4*/ 	.word	0x00000008
.L_55:


//--------------------- .nv.info._Z12reduceKernelPfmjm --------------------------
	.section	.nv.info._Z12reduceKernelPfmjm,"",@"SHT_CUDA_INFO"
	.sectionflags	@""
	.align	4


	//----- nvinfo : EIATTR_CUDA_API_VERSION
	.align		4
        /*0000*/ 	.byte	0x04, 0x37
        /*0002*/ 	.short	(.L_57 - .L_56)
.L_56:
        /*0004*/ 	.word	0x00000082


	//----- nvinfo : EIATTR_KPARAM_INFO
	.align		4
.L_57:
        /*0008*/ 	.byte	0x04, 0x17
        /*000a*/ 	.short	(.L_59 - .L_58)
.L_58:
        /*000c*/ 	.word	0x00000000
        /*0010*/ 	.short	0x0003
        /*0012*/ 	.short	0x0018
        /*0014*/ 	.byte	0x00, 0xf0, 0x21, 0x00


	//----- nvinfo : EIATTR_KPARAM_INFO
	.align		4
.L_59:
        /*0018*/ 	.byte	0x04, 0x17
        /*001a*/ 	.short	(.L_61 - .L_60)
.L_60:
        /*001c*/ 	.word	0x00000000
        /*0020*/ 	.short	0x0002
        /*0022*/ 	.short	0x0010
        /*0024*/ 	.byte	0x00, 0xf0, 0x11, 0x00


	//----- nvinfo : EIATTR_KPARAM_INFO
	.align		4
.L_61:
        /*0028*/ 	.byte	0x04, 0x17
        /*002a*/ 	.short	(.L_63 - .L_62)
.L_62:
        /*002c*/ 	.word	0x00000000
        /*0030*/ 	.short	0x0001
        /*0032*/ 	.short	0x0008
        /*0034*/ 	.byte	0x00, 0xf0, 0x21, 0x00


	//----- nvinfo : EIATTR_KPARAM_INFO
	.align		4
.L_63:
        /*0038*/ 	.byte	0x04, 0x17
        /*003a*/ 	.short	(.L_65 - .L_64)
.L_64:
        /*003c*/ 	.word	0x00000000
        /*0040*/ 	.short	0x0000
        /*0042*/ 	.short	0x0000
        /*0044*/ 	.byte	0x00, 0xf5, 0x21, 0x00


	//----- nvinfo : EIATTR_SPARSE_MMA_MASK
	.align		4
.L_65:
        /*0048*/ 	.byte	0x03, 0x50
        /*004a*/ 	.short	0x0000


	//----- nvinfo : EIATTR_MAXREG_COUNT
	.align		4
        /*004c*/ 	.byte	0x03, 0x1b
        /*004e*/ 	.short	0x00ff


	//----- nvinfo : EIATTR_NUM_BARRIERS
	.align		4
        /*0050*/ 	.byte	0x02, 0x4c
        /*0052*/ 	.byte	0x01
	.zero		1


	//----- nvinfo : EIATTR_MERCURY_ISA_VERSION
	.align		4
        /*0054*/ 	.byte	0x03, 0x5f
        /*0056*/ 	.short	0x0101


	//----- nvinfo : EIATTR_VRC_CTA_INIT_COUNT
	.align		4
        /*0058*/ 	.byte	0x02, 0x4a
	.zero		1
	.zero		1


	//----- nvinfo : EIATTR_EXIT_INSTR_OFFSETS
	.align		4
        /*005c*/ 	.byte	0x04, 0x1c
        /*005e*/ 	.short	(.L_67 - .L_66)


	//   ....[0]....
.L_66:
        /*0060*/ 	.word	0x00000520


	//   ....[1]....
        /*0064*/ 	.word	0x00000570


	//----- nvinfo : EIATTR_INDIRECT_BRANCH_TARGETS
	.align		4
.L_67:
        /*0068*/ 	.byte	0x04, 0x34
        /*006a*/ 	.short	(.L_69 - .L_68)


	//   ....[0]....
.L_68:
        /*006c*/ 	.word	.L_x_20@srel
        /*0070*/ 	.short	0x0
        /*0072*/ 	.short	0x0
        /*0074*/ 	.word	0x3
        /*0078*/ 	.word	.L_x_21@srel
        /*007c*/ 	.word	.L_x_22@srel
        /*0080*/ 	.word	.L_x_23@srel


	//   ....[1]....
        /*0084*/ 	.word	.L_x_24@srel
        /*0088*/ 	.short	0x0
        /*008a*/ 	.short	0x0
        /*008c*/ 	.word	0x3
        /*0090*/ 	.word	.L_x_25@srel
        /*0094*/ 	.word	.L_x_26@srel
        /*0098*/ 	.word	.L_x_27@srel


	//----- nvinfo : EIATTR_CRS_STACK_SIZE
	.align		4
.L_69:
        /*009c*/ 	.byte	0x04, 0x1e
        /*009e*/ 	.short	(.L_71 - .L_70)
.L_70:
        /*00a0*/ 	.word	0x00000000


	//----- nvinfo : EIATTR_CBANK_PARAM_SIZE
	.align		4
.L_71:
        /*00a4*/ 	.byte	0x03, 0x19
        /*00a6*/ 	.short	0x0020


	//----- nvinfo : EIATTR_PARAM_CBANK
	.align		4
        /*00a8*/ 	.byte	0x04, 0x0a
        /*00aa*/ 	.short	(.L_73 - .L_72)
	.align		4
.L_72:
        /*00ac*/ 	.word	index@(.nv.constant0._Z12reduceKernelPfmjm)
        /*00b0*/ 	.short	0x0380
        /*00b2*/ 	.short	0x0020


	//----- nvinfo : EIATTR_SW_WAR
	.align		4
.L_73:
        /*00b4*/ 	.byte	0x04, 0x36
        /*00b6*/ 	.short	(.L_75 - .L_74)
.L_74:
        /*00b8*/ 	.word	0x00000008
.L_75:


//--------------------- .nv.callgraph             --------------------------
	.section	.nv.callgraph,"",@"SHT_CUDA_CALLGRAPH"
	.align	4
	.sectionentsize	8
	.align		4
        /*0000*/ 	.word	0x00000000
	.align		4
        /*0004*/ 	.word	0xffffffff
	.align		4
        /*0008*/ 	.word	0x00000000
	.align		4
        /*000c*/ 	.word	0xfffffffe
	.align		4
        /*0010*/ 	.word	0x00000000
	.align		4
        /*0014*/ 	.word	0xfffffffd
	.align		4
        /*0018*/ 	.word	0x00000000
	.align		4
        /*001c*/ 	.word	0xfffffffc


//--------------------- .nv.constant2._Z12reduceKernelPfmjm --------------------------
	.section	.nv.constant2._Z12reduceKernelPfmjm,"a",@progbits
	.sectionflags	@""
	.align	4
.nv.constant2._Z12reduceKernelPfmjm:
        /*0000*/ 	.byte	0x70, 0x02, 0x00, 0x00, 0xd0, 0x02, 0x00, 0x00, 0x00, 0x02, 0x00, 0x00, 0xc0, 0x04, 0x00, 0x00
        /*0010*/ 	.byte	0x60, 0x04, 0x00, 0x00, 0xe0, 0x03, 0x00, 0x00


//--------------------- .text._Z10scanKernelPjS_m --------------------------
	.section	.text._Z10scanKernelPjS_m,"ax",@progbits
	.align	128
        .global         _Z10scanKernelPjS_m
        .type           _Z10scanKernelPjS_m,@function
        .size           _Z10scanKernelPjS_m,(.L_x_29 - _Z10scanKernelPjS_m)
        .other          _Z10scanKernelPjS_m,@"STO_CUDA_ENTRY STV_DEFAULT"
_Z10scanKernelPjS_m:
.text._Z10scanKernelPjS_m:
[----:B------:R-:W-:Y:S01]  /*0000*/  LDC R1, c[0x0][0x37c] ;  /* 0x0000df00ff017b82 */ /* 0x000fe20000000800 */
[----:B------:R-:W0:Y:S01]  /*0010*/  S2R R11, SR_TID.X ;  /* 0x00000000000b7919 */ /* 0x000e220000002100 */
[----:B------:R-:W1:Y:S01]  /*0020*/  LDCU.64 UR4, c[0x0][0x390] ;  /* 0x00007200ff0477ac */ /* 0x000e620008000a00 */
[----:B------:R-:W0:Y:S02]  /*0030*/  S2R R10, SR_CTAID.X ;  /* 0x00000000000a7919 */ /* 0x000e240000002500 */
[----:B0-----:R-:W-:-:S04]  /*0040*/  IMAD R2, R10, 0x4, R11 ;  /* 0x000000040a027824 */ /* 0x001fc800078e020b */
[----:B------:R-:W-:-:S05]  /*0050*/  IMAD.SHL.U32 R0, R2, 0x2, RZ ;  /* 0x0000000202007824 */ /* 0x000fca00078e00ff */
[----:B------:R-:W-:-:S04]  /*0060*/  IADD3 R3, PT, PT, R0, 0x1, RZ ;  /* 0x0000000100037810 */ /* 0x000fc80007ffe0ff */
[----:B-1----:R-:W-:-:S04]  /*0070*/  ISETP.GE.U32.AND P0, PT, R3, UR4, PT ;  /* 0x0000000403007c0c */ /* 0x002fc8000bf06070 */
[----:B------:R-:W-:Y:S01]  /*0080*/  ISETP.GE.U32.AND.EX P0, PT, RZ, UR5, PT, P0 ;  /* 0x00000005ff007c0c */ /* 0x000fe2000bf06100 */
[----:B------:R-:W0:-:S12]  /*0090*/  LDCU.64 UR4, c[0x0][0x358] ;  /* 0x00006b00ff0477ac */ /* 0x000e180008000a00 */
[----:B------:R-:W1:Y:S02]  /*00a0*/  @!P0 LDC.64 R4, c[0x0][0x388] ;  /* 0x0000e200ff048b82 */ /* 0x000e640000000a00 */
[----:B-1----:R-:W-:-:S05]  /*00b0*/  @!P0 IMAD.WIDE.U32 R4, R0, 0x4, R4 ;  /* 0x0000000400048825 */ /* 0x002fca00078e0004 */
[----:B0-----:R-:W2:Y:S04]  /*00c0*/  @!P0 LDG.E R6, desc[UR4][R4.64] ;  /* 0x0000000404068981 */ /* 0x001ea8000c1e1900 */
[----:B------:R0:W2:Y:S01]  /*00d0*/  @!P0 LDG.E R7, desc[UR4][R4.64+0x4] ;  /* 0x0000040404078981 */ /* 0x0000a2000c1e1900 */
[----:B------:R-:W-:Y:S01]  /*00e0*/  MOV R3, 0x400 ;  /* 0x0000040000037802 */ /* 0x000fe20000000f00 */
[----:B------:R-:W-:Y:S01]  /*00f0*/  IMAD R12, R10, 0x2, R11 ;  /* 0x000000020a0c7824 */ /* 0x000fe200078e020b */
[C---:B------:R-:W-:Y:S01]  /*0100*/  ISETP.GT.U32.AND P1, PT, R11.reuse, 0x3, PT ;  /* 0x000000030b00780c */ /* 0x040fe20003f24070 */
[----:B------:R-:W1:Y:S01]  /*0110*/  S2R R8, SR_CgaCtaId ;  /* 0x0000000000087919 */ /* 0x000e620000008800 */
[C---:B------:R-:W-:Y:S02]  /*0120*/  ISETP.GT.U32.AND P2, PT, R11.reuse, 0x1, PT ;  /* 0x000000010b00780c */ /* 0x040fe40003f44070 */
[----:B------:R-:W-:-:S02]  /*0130*/  ISETP.NE.AND P3, PT, R11, RZ, PT ;  /* 0x000000ff0b00720c */ /* 0x000fc40003f65270 */
[----:B0-----:R-:W-:Y:S02]  /*0140*/  SHF.L.U32 R4, R12, 0x2, RZ ;  /* 0x000000020c047819 */ /* 0x001fe400000006ff */
[----:B-1----:R-:W-:-:S05]  /*0150*/  LEA R3, R8, R3, 0x18 ;  /* 0x0000000308037211 */ /* 0x002fca00078ec0ff */
[--C-:B------:R-:W-:Y:S02]  /*0160*/  IMAD R2, R2, 0x8, R3.reuse ;  /* 0x0000000802027824 */ /* 0x100fe400078e0203 */
[--C-:B------:R-:W-:Y:S02]  /*0170*/  IMAD R4, R4, 0x4, R3.reuse ;  /* 0x0000000404047824 */ /* 0x100fe400078e0203 */
[----:B------:R-:W-:Y:S01]  /*0180*/  IMAD R3, R10, 0x20, R3 ;  /* 0x000000200a037824 */ /* 0x000fe200078e0203 */
[----:B--2---:R-:W-:Y:S01]  /*0190*/  @!P0 STS.64 [R2], R6 ;  /* 0x0000000602008388 */ /* 0x004fe20000000a00 */
[----:B------:R-:W-:Y:S06]  /*01a0*/  BAR.SYNC.DEFER_BLOCKING 0x0 ;  /* 0x0000000000007b1d */ /* 0x000fec0000010000 */
[----:B------:R-:W0:Y:S02]  /*01b0*/  @!P1 LDS.64 R8, [R2] ;  /* 0x0000000002089984 */ /* 0x000e240000000a00 */
[----:B0-----:R-:W-:-:S05]  /*01c0*/  @!P1 IMAD.IADD R9, R8, 0x1, R9 ;  /* 0x0000000108099824 */ /* 0x001fca00078e0209 */
[----:B------:R-:W-:Y:S01]  /*01d0*/  @!P1 STS [R2+0x4], R9 ;  /* 0x0000040902009388 */ /* 0x000fe20000000800 */
[----:B------:R-:W-:Y:S06]  /*01e0*/  BAR.SYNC.DEFER_BLOCKING 0x0 ;  /* 0x0000000000007b1d */ /* 0x000fec0000010000 */
[----:B------:R-:W-:Y:S04]  /*01f0*/  @!P2 LDS R5, [R4+0x4] ;  /* 0x000004000405a984 */ /* 0x000fe80000000800 */
[----:B------:R-:W0:Y:S02]  /*0200*/  @!P2 LDS R6, [R4+0xc] ;  /* 0x00000c000406a984 */ /* 0x000e240000000800 */
[----:B0-----:R-:W-:-:S05]  /*0210*/  @!P2 IADD3 R5, PT, PT, R5, R6, RZ ;  /* 0x000000060505a210 */ /* 0x001fca0007ffe0ff */
[----:B------:R-:W-:Y:S01]  /*0220*/  @!P2 STS [R4+0xc], R5 ;  /* 0x00000c050400a388 */ /* 0x000fe20000000800 */
[----:B------:R-:W-:Y:S06]  /*0230*/  BAR.SYNC.DEFER_BLOCKING 0x0 ;  /* 0x0000000000007b1d */ /* 0x000fec0000010000 */
[----:B------:R-:W-:Y:S04]  /*0240*/  @!P3 LDS R6, [R3+0xc] ;  /* 0x00000c000306b984 */ /* 0x000fe80000000800 */
[----:B------:R-:W0:Y:S02]  /*0250*/  @!P3 LDS R7, [R3+0x1c] ;  /* 0x00001c000307b984 */ /* 0x000e240000000800 */
[----:B0-----:R-:W-:-:S05]  /*0260*/  @!P3 IADD3 R6, PT, PT, R6, R7, RZ ;  /* 0x000000070606b210 */ /* 0x001fca0007ffe0ff */
[----:B------:R-:W-:Y:S01]  /*0270*/  @!P3 STS [R3+0x1c], R6 ;  /* 0x00001c060300b388 */ /* 0x000fe20000000800 */
[----:B------:R-:W-:Y:S06]  /*0280*/  BAR.SYNC.DEFER_BLOCKING 0x0 ;  /* 0x0000000000007b1d */ /* 0x000fec0000010000 */
[----:B------:R-:W-:Y:S02]  /*0290*/  @!P3 STS [R3+0x1c], RZ ;  /* 0x00001cff0300b388 */ /* 0x000fe40000000800 */
[----:B------:R-:W-:Y:S06]  /*02a0*/  BAR.SYNC.DEFER_BLOCKING 0x0 ;  /* 0x0000000000007b1d */ /* 0x000fec0000010000 */
[----:B------:R-:W-:Y:S04]  /*02b0*/  @!P3 LDS R7, [R3+0xc] ;  /* 0x00000c000307b984 */ /* 0x000fe80000000800 */
[----:B------:R-:W0:Y:S02]  /*02c0*/  @!P3 LDS R8, [R3+0x1c] ;  /* 0x00001c000308b984 */ /* 0x000e240000000800 */
[----:B0-----:R-:W-:-:S02]  /*02d0*/  @!P3 IMAD.IADD R10, R7, 0x1, R8 ;  /* 0x00000001070ab824 */ /* 0x001fc400078e0208 */
[----:B------:R-:W-:Y:S04]  /*02e0*/  @!P3 STS [R3+0xc], R8 ;  /* 0x00000c080300b388 */ /* 0x000fe80000000800 */
[----:B------:R-:W-:Y:S01]  /*02f0*/  @!P3 STS [R3+0x1c], R10 ;  /* 0x00001c0a0300b388 */ /* 0x000fe20000000800 */
[----:B------:R-:W-:Y:S06]  /*0300*/  BAR.SYNC.DEFER_BLOCKING 0x0 ;  /* 0x0000000000007b1d */ /* 0x000fec0000010000 */
[----:B------:R-:W-:Y:S04]  /*0310*/  @!P2 LDS R5, [R4+0x4] ;  /* 0x000004000405a984 */ /* 0x000fe80000000800 */
[----:B------:R-:W0:Y:S02]  /*0320*/  @!P2 LDS R9, [R4+0xc] ;  /* 0x00000c000409a984 */ /* 0x000e240000000800 */
[----:B0-----:R-:W-:-:S02]  /*0330*/  @!P2 IADD3 R5, PT, PT, R5, R9, RZ ;  /* 0x000000090505a210 */ /* 0x001fc40007ffe0ff */
[----:B------:R-:W-:Y:S04]  /*0340*/  @!P2 STS [R4+0x4], R9 ;  /* 0x000004090400a388 */ /* 0x000fe80000000800 */
[----:B------:R-:W-:Y:S01]  /*0350*/  @!P2 STS [R4+0xc], R5 ;  /* 0x00000c050400a388 */ /* 0x000fe20000000800 */
[----:B------:R-:W-:Y:S06]  /*0360*/  BAR.SYNC.DEFER_BLOCKING 0x0 ;  /* 0x0000000000007b1d */ /* 0x000fec0000010000 */
[----:B------:R-:W0:Y:S02]  /*0370*/  @!P1 LDS.64 R6, [R2] ;  /* 0x0000000002069984 */ /* 0x000e240000000a00 */
[----:B0-----:R-:W-:Y:S01]  /*0380*/  @!P1 IMAD.IADD R13, R6, 0x1, R7 ;  /* 0x00000001060d9824 */ /* 0x001fe200078e0207 */
[----:B------:R-:W-:-:S05]  /*0390*/  MOV R12, R7 ;  /* 0x00000007000c7202 */ /* 0x000fca0000000f00 */
[----:B------:R0:W-:Y:S01]  /*03a0*/  @!P1 STS.64 [R2], R12 ;  /* 0x0000000c02009388 */ /* 0x0001e20000000a00 */
[----:B------:R-:W-:Y:S06]  /*03b0*/  BAR.SYNC.DEFER_BLOCKING 0x0 ;  /* 0x0000000000007b1d */ /* 0x000fec0000010000 */
[----:B------:R-:W-:Y:S05]  /*03c0*/  @P0 EXIT ;  /* 0x000000000000094d */ /* 0x000fea0003800000 */
[----:B0-----:R-:W0:Y:S01]  /*03d0*/  LDS.64 R2, [R2] ;  /* 0x0000000002027984 */ /* 0x001e220000000a00 */
[----:B------:R-:W1:Y:S02]  /*03e0*/  LDC.64 R4, c[0x0][0x380] ;  /* 0x0000e000ff047b82 */ /* 0x000e640000000a00 */
[----:B-1----:R-:W-:-:S05]  /*03f0*/  IMAD.WIDE.U32 R4, R0, 0x4, R4 ;  /* 0x0000000400047825 */ /* 0x002fca00078e0004 */
[----:B0-----:R-:W-:Y:S04]  /*0400*/  STG.E desc[UR4][R4.64], R2 ;  /* 0x0000000204007986 */ /* 0x001fe8000c101904 */
[----:B------:R-:W-:Y:S01]  /*0410*/  STG.E desc[UR4][R4.64+0x4], R3 ;  /* 0x0000040304007986 */ /* 0x000fe2000c101904 */
[----:B------:R-:W-:Y:S05]  /*0420*/  EXIT ;  /* 0x000000000000794d */ /* 0x000fea0003800000 */
.L_x_0:
[----:B------:R-:W-:-:S00]  /*0430*/  BRA `(.L_x_0) ;  /* 0xfffffffc00fc7947 */ /* 0x000fc0000383ffff */
[----:B------:R-:W-:-:S00]  /*0440*/  NOP ;  /* 0x0000000000007918 */ /* 0x000fc00000000000 */
        /* <DEDUP_REMOVED lines=11> */
.L_x_29:


//--------------------- .text._Z15histogramKernelPjPKfmffm --------------------------
	.section	.text._Z15histogramKernelPjPKfmffm,"ax",@progbits
	.align	128
        .global         _Z15histogramKernelPjPKfmffm
        .type           _Z15histogramKernelPjPKfmffm,@function
        .size           _Z15histogramKernelPjPKfmffm,(.L_x_28 - _Z15histogramKernelPjPKfmffm)
        .other          _Z15histogramKernelPjPKfmffm,@"STO_CUDA_ENTRY STV_DEFAULT"
_Z15histogramKernelPjPKfmffm:
.text._Z15histogramKernelPjPKfmffm:
[----:B------:R-:W-:Y:S01]  /*0000*/  LDC R1, c[0x0][0x37c] ;  /* 0x0000df00ff017b82 */ /* 0x000fe20000000800 */
[----:B------:R-:W0:Y:S01]  /*0010*/  S2R R0, SR_CTAID.X ;  /* 0x0000000000007919 */ /* 0x000e220000002500 */
[----:B------:R-:W1:Y:S01]  /*0020*/  LDCU.64 UR4, c[0x0][0x3a0] ;  /* 0x00007400ff0477ac */ /* 0x000e620008000a00 */
[----:B------:R-:W0:Y:S01]  /*0030*/  S2R R3, SR_TID.X ;  /* 0x0000000000037919 */ /* 0x000e220000002100 */
[----:B------:R-:W2:Y:S01]  /*0040*/  LDCU.64 UR6, c[0x0][0x390] ;  /* 0x00007200ff0677ac */ /* 0x000ea20008000a00 */
[----:B0-----:R-:W-:-:S05]  /*0050*/  IMAD R0, R0, 0x4, R3 ;  /* 0x0000000400007824 */ /* 0x001fca00078e0203 */
[C---:B-1----:R-:W-:Y:S02]  /*0060*/  ISETP.GE.U32.AND P0, PT, R0.reuse, UR4, PT ;  /* 0x0000000400007c0c */ /* 0x042fe4000bf06070 */
[----:B--2---:R-:W-:Y:S02]  /*0070*/  ISETP.GE.U32.AND P1, PT, R0, UR6, PT ;  /* 0x0000000600007c0c */ /* 0x004fe4000bf26070 */
[----:B------:R-:W-:Y:S01]  /*0080*/  ISETP.GE.U32.AND.EX P0, PT, RZ, UR5, PT, P0 ;  /* 0x00000005ff007c0c */ /* 0x000fe2000bf06100 */
[----:B------:R-:W0:Y:S01]  /*0090*/  LDCU.64 UR4, c[0x0][0x358] ;  /* 0x00006b00ff0477ac */ /* 0x000e220008000a00 */
[----:B------:R-:W-:-:S11]  /*00a0*/  ISETP.GE.U32.AND.EX P1, PT, RZ, UR7, PT, P1 ;  /* 0x00000007ff007c0c */ /* 0x000fd6000bf26110 */
[----:B------:R-:W1:Y:S02]  /*00b0*/  @!P0 LDC.64 R2, c[0x0][0x380] ;  /* 0x0000e000ff028b82 */ /* 0x000e640000000a00 */
[----:B-1----:R-:W-:-:S04]  /*00c0*/  @!P0 LEA R2, P2, R0, R2, 0x2 ;  /* 0x0000000200028211 */ /* 0x002fc800078410ff */
[----:B------:R-:W-:-:S05]  /*00d0*/  @!P0 LEA.HI.X R3, R0, R3, RZ, 0x2, P2 ;  /* 0x0000000300038211 */ /* 0x000fca00010f14ff */
[----:B0-----:R0:W-:Y:S01]  /*00e0*/  @!P0 STG.E desc[UR4][R2.64], RZ ;  /* 0x000000ff02008986 */ /* 0x0011e2000c101904 */
[----:B------:R-:W-:Y:S06]  /*00f0*/  BAR.SYNC.DEFER_BLOCKING 0x0 ;  /* 0x0000000000007b1d */ /* 0x000fec0000010000 */
[----:B------:R-:W-:Y:S05]  /*0100*/  @P1 EXIT ;  /* 0x000000000000194d */ /* 0x000fea0003800000 */
[----:B------:R-:W0:Y:S01]  /*0110*/  LDCU.64 UR6, c[0x0][0x388] ;  /* 0x00007100ff0677ac */ /* 0x000e220008000a00 */
[----:B------:R-:W1:Y:S01]  /*0120*/  LDC.64 R6, c[0x0][0x398] ;  /* 0x0000e600ff067b82 */ /* 0x000e620000000a00 */
[----:B0-----:R-:W-:-:S04]  /*0130*/  LEA R2, P0, R0, UR6, 0x2 ;  /* 0x0000000600027c11 */ /* 0x001fc8000f8010ff */
[----:B------:R-:W-:Y:S01]  /*0140*/  LEA.HI.X R3, R0, UR7, RZ, 0x2, P0 ;  /* 0x0000000700037c11 */ /* 0x000fe200080f14ff */
[----:B------:R-:W0:Y:S04]  /*0150*/  LDCU.64 UR6, c[0x0][0x3a0] ;  /* 0x00007400ff0677ac */ /* 0x000e280008000a00 */
[----:B------:R1:W2:Y:S01]  /*0160*/  LDG.E R2, desc[UR4][R2.64] ;  /* 0x0000000402027981 */ /* 0x0002a2000c1e1900 */
[----:B------:R-:W-:Y:S01]  /*0170*/  BSSY.RECONVERGENT B0, `(.L_x_1) ;  /* 0x0000010000007945 */ /* 0x000fe20003800200 */
[----:B-1----:R-:W-:Y:S01]  /*0180*/  FADD R3, -R7, R6 ;  /* 0x0000000607037221 */ /* 0x002fe20000000100 */
[----:B0-----:R-:W0:Y:S08]  /*0190*/  I2F.U64 R5, UR6 ;  /* 0x0000000600057d12 */ /* 0x001e300008301000 */
[----:B------:R-:W1:Y:S01]  /*01a0*/  MUFU.RCP R4, R3 ;  /* 0x0000000300047308 */ /* 0x000e620000001000 */
[----:B--2---:R-:W-:Y:S01]  /*01b0*/  FADD R0, R2, -R7 ;  /* 0x8000000702007221 */ /* 0x004fe20000000000 */
[----:B-1----:R-:W-:-:S03]  /*01c0*/  FFMA R7, -R3, R4, 1 ;  /* 0x3f80000003077423 */ /* 0x002fc60000000104 */
[----:B0-----:R-:W-:Y:S01]  /*01d0*/  FMUL R0, R0, R5 ;  /* 0x0000000500007220 */ /* 0x001fe20000400000 */
[----:B------:R-:W-:-:S03]  /*01e0*/  FFMA R7, R4, R7, R4 ;  /* 0x0000000704077223 */ /* 0x000fc60000000004 */
[----:B------:R-:W0:Y:S01]  /*01f0*/  FCHK P0, R0, R3 ;  /* 0x0000000300007302 */ /* 0x000e220000000000 */
[----:B------:R-:W-:-:S04]  /*0200*/  FFMA R2, R0, R7, RZ ;  /* 0x0000000700027223 */ /* 0x000fc800000000ff */
[----:B------:R-:W-:-:S04]  /*0210*/  FFMA R4, -R3, R2, R0 ;  /* 0x0000000203047223 */ /* 0x000fc80000000100 */
[----:B------:R-:W-:Y:S01]  /*0220*/  FFMA R2, R7, R4, R2 ;  /* 0x0000000407027223 */ /* 0x000fe20000000002 */
[----:B0-----:R-:W-:Y:S06]  /*0230*/  @!P0 BRA `(.L_x_2) ;  /* 0x00000000000c8947 */ /* 0x001fec0003800000 */
[----:B------:R-:W-:-:S07]  /*0240*/  MOV R2, 0x260 ;  /* 0x0000026000027802 */ /* 0x000fce0000000f00 */
[----:B------:R-:W-:Y:S05]  /*0250*/  CALL.REL.NOINC `($__internal_0_$__cuda_sm3x_div_rn_noftz_f32_slowpath) ;  /* 0x0000000000247944 */ /* 0x000fea0003c00000 */
[----:B------:R-:W-:-:S07]  /*0260*/  IMAD.MOV.U32 R2, RZ, RZ, R0 ;  /* 0x000000ffff027224 */ /* 0x000fce00078e0000 */
.L_x_2:
[----:B------:R-:W-:Y:S05]  /*0270*/  BSYNC.RECONVERGENT B0 ;  /* 0x0000000000007941 */ /* 0x000fea0003800200 */
.L_x_1:
[----:B------:R-:W0:Y:S01]  /*0280*/  LDCU.64 UR6, c[0x0][0x380] ;  /* 0x00007000ff0677ac */ /* 0x000e220008000a00 */
[----:B------:R-:W0:Y:S02]  /*0290*/  F2I.U64.TRUNC R2, R2 ;  /* 0x0000000200027311 */ /* 0x000e24000020d800 */
[----:B0-----:R-:W-:-:S04]  /*02a0*/  LEA R4, P0, R2, UR6, 0x2 ;  /* 0x0000000602047c11 */ /* 0x001fc8000f8010ff */
[----:B------:R-:W-:Y:S01]  /*02b0*/  LEA.HI.X R5, R2, UR7, R3, 0x2, P0 ;  /* 0x0000000702057c11 */ /* 0x000fe200080f1403 */
[----:B------:R-:W-:-:S05]  /*02c0*/  IMAD.MOV.U32 R3, RZ, RZ, 0x1 ;  /* 0x00000001ff037424 */ /* 0x000fca00078e00ff */
[----:B------:R-:W-:Y:S01]  /*02d0*/  REDG.E.ADD.STRONG.GPU desc[UR4][R4.64], R3 ;  /* 0x000000030400798e */ /* 0x000fe2000c12e104 */
[----:B------:R-:W-:Y:S05]  /*02e0*/  EXIT ;  /* 0x000000000000794d */ /* 0x000fea0003800000 */
        .weak           $__internal_0_$__cuda_sm3x_div_rn_noftz_f32_slowpath
        .type           $__internal_0_$__cuda_sm3x_div_rn_noftz_f32_slowpath,@function
        .size           $__internal_0_$__cuda_sm3x_div_rn_noftz_f32_slowpath,(.L_x_28 - $__internal_0_$__cuda_sm3x_div_rn_noftz_f32_slowpath)
$__internal_0_$__cuda_sm3x_div_rn_noftz_f32_slowpath:
[--C-:B------:R-:W-:Y:S01]  /*02f0*/  SHF.R.U32.HI R5, RZ, 0x17, R3.reuse ;  /* 0x00000017ff057819 */ /* 0x100fe20000011603 */
[----:B------:R-:W-:Y:S01]  /*0300*/  BSSY.RECONVERGENT B1, `(.L_x_3) ;  /* 0x0000064000017945 */ /* 0x000fe20003800200 */
[--C-:B------:R-:W-:Y:S01]  /*0310*/  SHF.R.U32.HI R4, RZ, 0x17, R0.reuse ;  /* 0x00000017ff047819 */ /* 0x100fe20000011600 */
[----:B------:R-:W-:Y:S01]  /*0320*/  IMAD.MOV.U32 R6, RZ, RZ, R0 ;  /* 0x000000ffff067224 */ /* 0x000fe200078e0000 */
[----:B------:R-:W-:Y:S01]  /*0330*/  LOP3.LUT R5, R5, 0xff, RZ, 0xc0, !PT ;  /* 0x000000ff05057812 */ /* 0x000fe200078ec0ff */
[----:B------:R-:W-:Y:S01]  /*0340*/  IMAD.MOV.U32 R7, RZ, RZ, R3 ;  /* 0x000000ffff077224 */ /* 0x000fe200078e0003 */
[----:B------:R-:W-:-:S03]  /*0350*/  LOP3.LUT R4, R4, 0xff, RZ, 0xc0, !PT ;  /* 0x000000ff04047812 */ /* 0x000fc600078ec0ff */
[----:B------:R-:W-:Y:S02]  /*0360*/  VIADD R10, R5, 0xffffffff ;  /* 0xffffffff050a7836 */ /* 0x000fe40000000000 */
[----:B------:R-:W-:-:S03]  /*0370*/  VIADD R9, R4, 0xffffffff ;  /* 0xffffffff04097836 */ /* 0x000fc60000000000 */
[----:B------:R-:W-:-:S04]  /*0380*/  ISETP.GT.U32.AND P0, PT, R10, 0xfd, PT ;  /* 0x000000fd0a00780c */ /* 0x000fc80003f04070 */
[----:B------:R-:W-:-:S13]  /*0390*/  ISETP.GT.U32.OR P0, PT, R9, 0xfd, P0 ;  /* 0x000000fd0900780c */ /* 0x000fda0000704470 */
[----:B------:R-:W-:Y:S01]  /*03a0*/  @!P0 IMAD.MOV.U32 R8, RZ, RZ, RZ ;  /* 0x000000ffff088224 */ /* 0x000fe200078e00ff */
[----:B------:R-:W-:Y:S06]  /*03b0*/  @!P0 BRA `(.L_x_4) ;  /* 0x00000000005c8947 */ /* 0x000fec0003800000 */
[----:B------:R-:W-:Y:S02]  /*03c0*/  FSETP.GTU.FTZ.AND P0, PT, |R0|, +INF , PT ;  /* 0x7f8000000000780b */ /* 0x000fe40003f1c200 */
[----:B------:R-:W-:-:S04]  /*03d0*/  FSETP.GTU.FTZ.AND P1, PT, |R3|, +INF , PT ;  /* 0x7f8000000300780b */ /* 0x000fc80003f3c200 */
[----:B------:R-:W-:-:S13]  /*03e0*/  PLOP3.LUT P0, PT, P0, P1, PT, 0xf8, 0x8f ;  /* 0x00000000008f781c */ /* 0x000fda0000703f70 */
[----:B------:R-:W-:Y:S05]  /*03f0*/  @P0 BRA `(.L_x_5) ;  /* 0x00000004004c0947 */ /* 0x000fea0003800000 */
[----:B------:R-:W-:-:S13]  /*0400*/  LOP3.LUT P0, RZ, R7, 0x7fffffff, R6, 0xc8, !PT ;  /* 0x7fffffff07ff7812 */ /* 0x000fda000780c806 */
[----:B------:R-:W-:Y:S05]  /*0410*/  @!P0 BRA `(.L_x_6) ;  /* 0x00000004003c8947 */ /* 0x000fea0003800000 */
[C---:B------:R-:W-:Y:S02]  /*0420*/  FSETP.NEU.FTZ.AND P2, PT, |R0|.reuse, +INF , PT ;  /* 0x7f8000000000780b */ /* 0x040fe40003f5d200 */
[----:B------:R-:W-:Y:S02]  /*0430*/  FSETP.NEU.FTZ.AND P1, PT, |R3|, +INF , PT ;  /* 0x7f8000000300780b */ /* 0x000fe40003f3d200 */
[----:B------:R-:W-:-:S11]  /*0440*/  FSETP.NEU.FTZ.AND P0, PT, |R0|, +INF , PT ;  /* 0x7f8000000000780b */ /* 0x000fd60003f1d200 */
[----:B------:R-:W-:Y:S05]  /*0450*/  @!P1 BRA !P2, `(.L_x_6) ;  /* 0x00000004002c9947 */ /* 0x000fea0005000000 */
[----:B------:R-:W-:-:S04]  /*0460*/  LOP3.LUT P2, RZ, R6, 0x7fffffff, RZ, 0xc0, !PT ;  /* 0x7fffffff06ff7812 */ /* 0x000fc8000784c0ff */
[----:B------:R-:W-:-:S13]  /*0470*/  PLOP3.LUT P1, PT, P1, P2, PT, 0x2f, 0xf2 ;  /* 0x0000000000f2781c */ /* 0x000fda0000f24577 */
[----:B------:R-:W-:Y:S05]  /*0480*/  @P1 BRA `(.L_x_7) ;  /* 0x0000000400181947 */ /* 0x000fea0003800000 */
[----:B------:R-:W-:-:S04]  /*0490*/  LOP3.LUT P1, RZ, R7, 0x7fffffff, RZ, 0xc0, !PT ;  /* 0x7fffffff07ff7812 */ /* 0x000fc8000782c0ff */
[----:B------:R-:W-:-:S13]  /*04a0*/  PLOP3.LUT P0, PT, P0, P1, PT, 0x2f, 0xf2 ;  /* 0x0000000000f2781c */ /* 0x000fda0000702577 */
[----:B------:R-:W-:Y:S05]  /*04b0*/  @P0 BRA `(.L_x_8) ;  /* 0x0000000400000947 */ /* 0x000fea0003800000 */
[----:B------:R-:W-:Y:S02]  /*04c0*/  ISETP.GE.AND P0, PT, R9, RZ, PT ;  /* 0x000000ff0900720c */ /* 0x000fe40003f06270 */
[----:B------:R-:W-:-:S11]  /*04d0*/  ISETP.GE.AND P1, PT, R10, RZ, PT ;  /* 0x000000ff0a00720c */ /* 0x000fd60003f26270 */
[----:B------:R-:W-:Y:S02]  /*04e0*/  @P0 IMAD.MOV.U32 R8, RZ, RZ, RZ ;  /* 0x000000ffff080224 */ /* 0x000fe400078e00ff */
[----:B------:R-:W-:Y:S01]  /*04f0*/  @!P0 FFMA R6, R0, 1.84467440737095516160e+19, RZ ;  /* 0x5f80000000068823 */ /* 0x000fe200000000ff */
[----:B------:R-:W-:Y:S02]  /*0500*/  @!P0 IMAD.MOV.U32 R8, RZ, RZ, -0x40 ;  /* 0xffffffc0ff088424 */ /* 0x000fe400078e00ff */
[----:B------:R-:W-:Y:S02]  /*0510*/  @!P1 FFMA R7, R3, 1.84467440737095516160e+19, RZ ;  /* 0x5f80000003079823 */ /* 0x000fe400000000ff */
[----:B------:R-:W-:-:S07]  /*0520*/  @!P1 VIADD R8, R8, 0x40 ;  /* 0x0000004008089836 */ /* 0x000fce0000000000 */
.L_x_4:
[----:B------:R-:W-:Y:S01]  /*0530*/  LEA R0, R5, 0xc0800000, 0x17 ;  /* 0xc080000005007811 */ /* 0x000fe200078eb8ff */
[----:B------:R-:W-:Y:S01]  /*0540*/  VIADD R4, R4, 0xffffff81 ;  /* 0xffffff8104047836 */ /* 0x000fe20000000000 */
[----:B------:R-:W-:Y:S03]  /*0550*/  BSSY.RECONVERGENT B2, `(.L_x_9) ;  /* 0x0000035000027945 */ /* 0x000fe60003800200 */
[----:B------:R-:W-:Y:S01]  /*0560*/  IMAD.IADD R7, R7, 0x1, -R0 ;  /* 0x0000000107077824 */ /* 0x000fe200078e0a00 */
[C---:B------:R-:W-:Y:S01]  /*0570*/  IADD3 R5, PT, PT, R4.reuse, 0x7f, -R5 ;  /* 0x0000007f04057810 */ /* 0x040fe20007ffe805 */
[----:B------:R-:W-:Y:S02]  /*0580*/  IMAD R0, R4, -0x800000, R6 ;  /* 0xff80000004007824 */ /* 0x000fe400078e0206 */
[----:B------:R-:W0:Y:S01]  /*0590*/  MUFU.RCP R3, R7 ;  /* 0x0000000700037308 */ /* 0x000e220000001000 */
[----:B------:R-:W-:Y:S01]  /*05a0*/  FADD.FTZ R9, -R7, -RZ ;  /* 0x800000ff07097221 */ /* 0x000fe20000010100 */
[----:B------:R-:W-:-:S03]  /*05b0*/  IMAD.IADD R5, R5, 0x1, R8 ;  /* 0x0000000105057824 */ /* 0x000fc600078e0208 */
[----:B0-----:R-:W-:-:S04]  /*05c0*/  FFMA R10, R3, R9, 1 ;  /* 0x3f800000030a7423 */ /* 0x001fc80000000009 */
[----:B------:R-:W-:-:S04]  /*05d0*/  FFMA R10, R3, R10, R3 ;  /* 0x0000000a030a7223 */ /* 0x000fc80000000003 */
[----:B------:R-:W-:-:S04]  /*05e0*/  FFMA R3, R0, R10, RZ ;  /* 0x0000000a00037223 */ /* 0x000fc800000000ff */
[----:B------:R-:W-:-:S04]  /*05f0*/  FFMA R6, R9, R3, R0 ;  /* 0x0000000309067223 */ /* 0x000fc80000000000 */
[----:B------:R-:W-:-:S04]  /*0600*/  FFMA R11, R10, R6, R3 ;  /* 0x000000060a0b7223 */ /* 0x000fc80000000003 */
[----:B------:R-:W-:-:S04]  /*0610*/  FFMA R6, R9, R11, R0 ;  /* 0x0000000b09067223 */ /* 0x000fc80000000000 */
[----:B------:R-:W-:-:S05]  /*0620*/  FFMA R3, R10, R6, R11 ;  /* 0x000000060a037223 */ /* 0x000fca000000000b */
[----:B------:R-:W-:-:S04]  /*0630*/  SHF.R.U32.HI R0, RZ, 0x17, R3 ;  /* 0x00000017ff007819 */ /* 0x000fc80000011603 */
[----:B------:R-:W-:-:S05]  /*0640*/  LOP3.LUT R0, R0, 0xff, RZ, 0xc0, !PT ;  /* 0x000000ff00007812 */ /* 0x000fca00078ec0ff */
[----:B------:R-:W-:-:S04]  /*0650*/  IMAD.IADD R8, R0, 0x1, R5 ;  /* 0x0000000100087824 */ /* 0x000fc800078e0205 */
[----:B------:R-:W-:-:S05]  /*0660*/  VIADD R0, R8, 0xffffffff ;  /* 0xffffffff08007836 */ /* 0x000fca0000000000 */
[----:B------:R-:W-:-:S13]  /*0670*/  ISETP.GE.U32.AND P0, PT, R0, 0xfe, PT ;  /* 0x000000fe0000780c */ /* 0x000fda0003f06070 */
[----:B------:R-:W-:Y:S05]  /*0680*/  @!P0 BRA `(.L_x_10) ;  /* 0x0000000000808947 */ /* 0x000fea0003800000 */
[----:B------:R-:W-:-:S13]  /*0690*/  ISETP.GT.AND P0, PT, R8, 0xfe, PT ;  /* 0x000000fe0800780c */ /* 0x000fda0003f04270 */
[----:B------:R-:W-:Y:S05]  /*06a0*/  @P0 BRA `(.L_x_11) ;  /* 0x00000000006c0947 */ /* 0x000fea0003800000 */
[----:B------:R-:W-:-:S13]  /*06b0*/  ISETP.GE.AND P0, PT, R8, 0x1, PT ;  /* 0x000000010800780c */ /* 0x000fda0003f06270 */
[----:B------:R-:W-:Y:S05]  /*06c0*/  @P0 BRA `(.L_x_12) ;  /* 0x0000000000740947 */ /* 0x000fea0003800000 */
[----:B------:R-:W-:Y:S02]  /*06d0*/  ISETP.GE.AND P0, PT, R8, -0x18, PT ;  /* 0xffffffe80800780c */ /* 0x000fe40003f06270 */
[----:B------:R-:W-:-:S11]  /*06e0*/  LOP3.LUT R3, R3, 0x80000000, RZ, 0xc0, !PT ;  /* 0x8000000003037812 */ /* 0x000fd600078ec0ff */
[----:B------:R-:W-:Y:S05]  /*06f0*/  @!P0 BRA `(.L_x_12) ;  /* 0x0000000000688947 */ /* 0x000fea0003800000 */
[-CC-:B------:R-:W-:Y:S01]  /*0700*/  FFMA.RZ R0, R10, R6.reuse, R11.reuse ;  /* 0x000000060a007223 */ /* 0x180fe2000000c00b */
[----:B------:R-:W-:Y:S02]  /*0710*/  VIADD R7, R8, 0x20 ;  /* 0x0000002008077836 */ /* 0x000fe40000000000 */
[-CC-:B------:R-:W-:Y:S01]  /*0720*/  FFMA.RM R5, R10, R6.reuse, R11.reuse ;  /* 0x000000060a057223 */ /* 0x180fe2000000400b */
[----:B------:R-:W-:Y:S02]  /*0730*/  ISETP.NE.AND P2, PT, R8, RZ, PT ;  /* 0x000000ff0800720c */ /* 0x000fe40003f45270 */
[----:B------:R-:W-:Y:S01]  /*0740*/  LOP3.LUT R4, R0, 0x7fffff, RZ, 0xc0, !PT ;  /* 0x007fffff00047812 */ /* 0x000fe200078ec0ff */
[----:B------:R-:W-:Y:S01]  /*0750*/  FFMA.RP R0, R10, R6, R11 ;  /* 0x000000060a007223 */ /* 0x000fe2000000800b */
[----:B------:R-:W-:Y:S01]  /*0760*/  IMAD.MOV R6, RZ, RZ, -R8 ;  /* 0x000000ffff067224 */ /* 0x000fe200078e0a08 */
[----:B------:R-:W-:Y:S02]  /*0770*/  ISETP.NE.AND P1, PT, R8, RZ, PT ;  /* 0x000000ff0800720c */ /* 0x000fe40003f25270 */
[----:B------:R-:W-:-:S02]  /*0780*/  LOP3.LUT R4, R4, 0x800000, RZ, 0xfc, !PT ;  /* 0x0080000004047812 */ /* 0x000fc400078efcff */
[----:B------:R-:W-:Y:S02]  /*0790*/  FSETP.NEU.FTZ.AND P0, PT, R0, R5, PT ;  /* 0x000000050000720b */ /* 0x000fe40003f1d000 */
[----:B------:R-:W-:Y:S02]  /*07a0*/  SHF.L.U32 R7, R4, R7, RZ ;  /* 0x0000000704077219 */ /* 0x000fe400000006ff */
[----:B------:R-:W-:Y:S02]  /*07b0*/  SEL R5, R6, RZ, P2 ;  /* 0x000000ff06057207 */ /* 0x000fe40001000000 */
[----:B------:R-:W-:Y:S02]  /*07c0*/  ISETP.NE.AND P1, PT, R7, RZ, P1 ;  /* 0x000000ff0700720c */ /* 0x000fe40000f25270 */
[----:B------:R-:W-:Y:S02]  /*07d0*/  SHF.R.U32.HI R5, RZ, R5, R4 ;  /* 0x00000005ff057219 */ /* 0x000fe40000011604 */
[----:B------:R-:W-:-:S02]  /*07e0*/  PLOP3.LUT P0, PT, P0, P1, PT, 0xf8, 0x8f ;  /* 0x00000000008f781c */ /* 0x000fc40000703f70 */
[----:B------:R-:W-:Y:S02]  /*07f0*/  SHF.R.U32.HI R7, RZ, 0x1, R5 ;  /* 0x00000001ff077819 */ /* 0x000fe40000011605 */
[----:B------:R-:W-:-:S04]  /*0800*/  SEL R0, RZ, 0x1, !P0 ;  /* 0x00000001ff007807 */ /* 0x000fc80004000000 */
[----:B------:R-:W-:-:S04]  /*0810*/  LOP3.LUT R0, R0, 0x1, R7, 0xf8, !PT ;  /* 0x0000000100007812 */ /* 0x000fc800078ef807 */
[----:B------:R-:W-:-:S05]  /*0820*/  LOP3.LUT R0, R0, R5, RZ, 0xc0, !PT ;  /* 0x0000000500007212 */ /* 0x000fca00078ec0ff */
[----:B------:R-:W-:-:S05]  /*0830*/  IMAD.IADD R0, R7, 0x1, R0 ;  /* 0x0000000107007824 */ /* 0x000fca00078e0200 */
[----:B------:R-:W-:Y:S01]  /*0840*/  LOP3.LUT R3, R0, R3, RZ, 0xfc, !PT ;  /* 0x0000000300037212 */ /* 0x000fe200078efcff */
[----:B------:R-:W-:Y:S06]  /*0850*/  BRA `(.L_x_12) ;  /* 0x0000000000107947 */ /* 0x000fec0003800000 */
.L_x_11:
[----:B------:R-:W-:-:S04]  /*0860*/  LOP3.LUT R3, R3, 0x80000000, RZ, 0xc0, !PT ;  /* 0x8000000003037812 */ /* 0x000fc800078ec0ff */
[----:B------:R-:W-:Y:S01]  /*0870*/  LOP3.LUT R3, R3, 0x7f800000, RZ, 0xfc, !PT ;  /* 0x7f80000003037812 */ /* 0x000fe200078efcff */
[----:B------:R-:W-:Y:S06]  /*0880*/  BRA `(.L_x_12) ;  /* 0x0000000000047947 */ /* 0x000fec0003800000 */
.L_x_10:
[----:B------:R-:W-:-:S07]  /*0890*/  IMAD R3, R5, 0x800000, R3 ;  /* 0x0080000005037824 */ /* 0x000fce00078e0203 */
.L_x_12:
[----:B------:R-:W-:Y:S05]  /*08a0*/  BSYNC.RECONVERGENT B2 ;  /* 0x0000000000027941 */ /* 0x000fea0003800200 */
.L_x_9:
[----:B------:R-:W-:Y:S05]  /*08b0*/  BRA `(.L_x_13) ;  /* 0x0000000000207947 */ /* 0x000fea0003800000 */
.L_x_8:
[----:B------:R-:W-:-:S04]  /*08c0*/  LOP3.LUT R3, R7, 0x80000000, R6, 0x48, !PT ;  /* 0x8000000007037812 */ /* 0x000fc800078e4806 */
[----:B------:R-:W-:Y:S01]  /*08d0*/  LOP3.LUT R3, R3, 0x7f800000, RZ, 0xfc, !PT ;  /* 0x7f80000003037812 */ /* 0x000fe200078efcff */
[----:B------:R-:W-:Y:S06]  /*08e0*/  BRA `(.L_x_13) ;  /* 0x0000000000147947 */ /* 0x000fec0003800000 */
.L_x_7:
[----:B------:R-:W-:Y:S01]  /*08f0*/  LOP3.LUT R3, R7, 0x80000000, R6, 0x48, !PT ;  /* 0x8000000007037812 */ /* 0x000fe200078e4806 */
[----:B------:R-:W-:Y:S06]  /*0900*/  BRA `(.L_x_13) ;  /* 0x00000000000c7947 */ /* 0x000fec0003800000 */
.L_x_6:
[----:B------:R-:W0:Y:S01]  /*0910*/  MUFU.RSQ R3, -QNAN ;  /* 0xffc0000000037908 */ /* 0x000e220000001400 */
[----:B------:R-:W-:Y:S05]  /*0920*/  BRA `(.L_x_13) ;  /* 0x0000000000047947 */ /* 0x000fea0003800000 */
.L_x_5:
[----:B------:R-:W-:-:S07]  /*0930*/  FADD.FTZ R3, R0, R3 ;  /* 0x0000000300037221 */ /* 0x000fce0000010000 */
.L_x_13:
[----:B------:R-:W-:Y:S05]  /*0940*/  BSYNC.RECONVERGENT B1 ;  /* 0x0000000000017941 */ /* 0x000fea0003800200 */
.L_x_3:
[----:B0-----:R-:W-:Y:S02]  /*0950*/  IMAD.MOV.U32 R0, RZ, RZ, R3 ;  /* 0x000000ffff007224 */ /* 0x001fe400078e0003 */
[----:B------:R-:W-:-:S04]  /*0960*/  IMAD.MOV.U32 R3, RZ, RZ, 0x0 ;  /* 0x00000000ff037424 */ /* 0x000fc800078e00ff */
[----:B------:R-:W-:Y:S05]  /*0970*/  RET.REL.NODEC R2 `(_Z15histogramKernelPjPKfmffm) ;  /* 0xfffffff402a07950 */ /* 0x000fea0003c3ffff */
.L_x_14:
        /* <DEDUP_REMOVED lines=16> */
.L_x_28:


//--------------------- .text._Z12reduceKernelPfmjm --------------------------
	.section	.text._Z12reduceKernelPfmjm,"ax",@progbits
	.align	128
        .global         _Z12reduceKernelPfmjm
        .type           _Z12reduceKernelPfmjm,@function
        .size           _Z12reduceKernelPfmjm,(.L_x_31 - _Z12reduceKernelPfmjm)
        .other          _Z12reduceKernelPfmjm,@"STO_CUDA_ENTRY STV_DEFAULT"
_Z12reduceKernelPfmjm:
.text._Z12reduceKernelPfmjm:
[----:B------:R-:W-:Y:S01]  /*0000*/  LDC R1, c[0x0][0x37c] ;  /* 0x0000df00ff017b82 */ /* 0x000fe20000000800 */
[----:B------:R-:W0:Y:S01]  /*0010*/  S2R R0, SR_CTAID.X ;  /* 0x0000000000007919 */ /* 0x000e220000002500 */
[----:B------:R-:W1:Y:S01]  /*0020*/  LDCU.64 UR4, c[0x0][0x388] ;  /* 0x00007100ff0477ac */ /* 0x000e620008000a00 */
[----:B------:R-:W2:Y:S01]  /*0030*/  S2R R3, SR_TID.X ;  /* 0x0000000000037919 */ /* 0x000ea20000002100 */
[----:B------:R-:W3:Y:S01]  /*0040*/  LDCU.64 UR8, c[0x0][0x358] ;  /* 0x00006b00ff0877ac */ /* 0x000ee20008000a00 */
[----:B0-----:R-:W-:-:S04]  /*0050*/  IMAD.SHL.U32 R0, R0, 0x4, RZ ;  /* 0x0000000400007824 */ /* 0x001fc800078e00ff */
[----:B--2---:R-:W-:-:S05]  /*0060*/  IMAD.IADD R7, R0, 0x1, R3 ;  /* 0x0000000100077824 */ /* 0x004fca00078e0203 */
[----:B-1----:R-:W-:-:S04]  /*0070*/  ISETP.GE.U32.AND P0, PT, R7, UR4, PT ;  /* 0x0000000407007c0c */ /* 0x002fc8000bf06070 */
[----:B------:R-:W-:-:S13]  /*0080*/  ISETP.GE.U32.AND.EX P0, PT, RZ, UR5, PT, P0 ;  /* 0x00000005ff007c0c */ /* 0x000fda000bf06100 */
[----:B------:R-:W0:Y:S08]  /*0090*/  @!P0 LDC.64 R8, c[0x0][0x398] ;  /* 0x0000e600ff088b82 */ /* 0x000e300000000a00 */
[----:B------:R-:W1:Y:S01]  /*00a0*/  @!P0 LDC.64 R10, c[0x0][0x380] ;  /* 0x0000e000ff0a8b82 */ /* 0x000e620000000a00 */
[----:B0-----:R-:W-:-:S04]  /*00b0*/  @!P0 IMAD.WIDE.U32 R4, R7, R8, RZ ;  /* 0x0000000807048225 */ /* 0x001fc800078e00ff */
[----:B------:R-:W-:Y:S01]  /*00c0*/  @!P0 IMAD R7, R7, R9, R5 ;  /* 0x0000000907078224 */ /* 0x000fe200078e0205 */
[----:B-1----:R-:W-:-:S04]  /*00d0*/  @!P0 LEA R6, P1, R4, R10, 0x2 ;  /* 0x0000000a04068211 */ /* 0x002fc800078210ff */
[----:B------:R-:W-:-:S06]  /*00e0*/  @!P0 LEA.HI.X R7, R4, R11, R7, 0x2, P1 ;  /* 0x0000000b04078211 */ /* 0x000fcc00008f1407 */
[----:B---3--:R-:W2:Y:S01]  /*00f0*/  @!P0 LDG.E R7, desc[UR8][R6.64] ;  /* 0x0000000806078981 */ /* 0x008ea2000c1e1900 */
[----:B------:R-:W0:Y:S01]  /*0100*/  S2UR UR6, SR_CgaCtaId ;  /* 0x00000000000679c3 */ /* 0x000e220000008800 */
[----:B------:R-:W-:Y:S01]  /*0110*/  UMOV UR4, 0x400 ;  /* 0x0000040000047882 */ /* 0x000fe20000000000 */
[----:B------:R-:W-:Y:S01]  /*0120*/  ISETP.GT.U32.AND P1, PT, R3, 0x1, PT ;  /* 0x000000010300780c */ /* 0x000fe20003f24070 */
[----:B------:R-:W-:Y:S01]  /*0130*/  BSSY.RECONVERGENT B0, `(.L_x_15) ;  /* 0x000001f000007945 */ /* 0x000fe20003800200 */
[----:B0-----:R-:W-:-:S06]  /*0140*/  ULEA UR6, UR6, UR4, 0x18 ;  /* 0x0000000406067291 */ /* 0x001fcc000f8ec0ff */
[----:B------:R-:W-:-:S05]  /*0150*/  LEA R2, R3, UR6, 0x2 ;  /* 0x0000000603027c11 */ /* 0x000fca000f8e10ff */
[----:B--2---:R0:W-:Y:S01]  /*0160*/  @!P0 STS [R2], R7 ;  /* 0x0000000702008388 */ /* 0x0041e20000000800 */
[----:B------:R-:W-:Y:S06]  /*0170*/  BAR.SYNC.DEFER_BLOCKING 0x0 ;  /* 0x0000000000007b1d */ /* 0x000fec0000010000 */
[----:B------:R-:W-:Y:S05]  /*0180*/  @P1 BRA `(.L_x_16) ;  /* 0x0000000000641947 */ /* 0x000fea0003800000 */
[----:B------:R-:W1:Y:S01]  /*0190*/  LDC R6, c[0x0][0x390] ;  /* 0x0000e400ff067b82 */ /* 0x000e620000000800 */
[----:B------:R-:W-:-:S05]  /*01a0*/  IMAD.MOV.U32 R5, RZ, RZ, -0x1 ;  /* 0xffffffffff057424 */ /* 0x000fca00078e00ff */
[----:B-1----:R-:W-:-:S05]  /*01b0*/  VIADDMNMX.U32 R4, R6, R5, 0x2, PT ;  /* 0x0000000206047446 */ /* 0x002fca0003800005 */
[----:B0-----:R-:W-:-:S04]  /*01c0*/  IMAD.SHL.U32 R7, R4, 0x4, RZ ;  /* 0x0000000404077824 */ /* 0x001fc800078e00ff */
[----:B------:R-:W0:Y:S02]  /*01d0*/  LDC R4, c[0x2][R7] ;  /* 0x0080000007047b82 */ /* 0x000e240000000800 */
[----:B0-----:R-:W-:-:S04]  /*01e0*/  SHF.R.S32.HI R5, RZ, 0x1f, R4 ;  /* 0x0000001fff057819 */ /* 0x001fc80000011404 */
.L_x_20:
[----:B------:R-:W-:Y:S05]  /*01f0*/  BRX R4 -0x200                                                           (*"BRANCH_TARGETS .L_x_21,.L_x_22,.L_x_23"*) ;  /* 0xfffffffc04807949 */ /* 0x000fea000383ffff */
.L_x_23:
[----:B------:R-:W-:-:S13]  /*0200*/  ISETP.NE.AND P1, PT, R6, RZ, PT ;  /* 0x000000ff0600720c */ /* 0x000fda0003f25270 */
[----:B------:R-:W-:Y:S05]  /*0210*/  @P1 BRA `(.L_x_16) ;  /* 0x0000000000401947 */ /* 0x000fea0003800000 */
[----:B------:R-:W-:Y:S04]  /*0220*/  LDS R4, [R2] ;  /* 0x0000000002047984 */ /* 0x000fe80000000800 */
[----:B------:R-:W0:Y:S02]  /*0230*/  LDS R5, [R2+0x8] ;  /* 0x0000080002057984 */ /* 0x000e240000000800 */
[----:B0-----:R-:W-:-:S05]  /*0240*/  FADD R5, R4, R5 ;  /* 0x0000000504057221 */ /* 0x001fca0000000000 */
[----:B------:R1:W-:Y:S01]  /*0250*/  STS [R2], R5 ;  /* 0x0000000502007388 */ /* 0x0003e20000000800 */
[----:B------:R-:W-:Y:S05]  /*0260*/  BRA `(.L_x_16) ;  /* 0x00000000002c7947 */ /* 0x000fea0003800000 */
.L_x_21:
[----:B------:R-:W-:Y:S04]  /*0270*/  LDS R5, [R2] ;  /* 0x0000000002057984 */ /* 0x000fe80000000800 */
[----:B------:R-:W0:Y:S02]  /*0280*/  LDS R4, [R2+0x8] ;  /* 0x0000080002047984 */ /* 0x000e240000000800 */
[----:B0-----:R-:W-:-:S04]  /*0290*/  FSETP.GEU.AND P1, PT, R5, R4, PT ;  /* 0x000000040500720b */ /* 0x001fc80003f2e000 */
[----:B------:R-:W-:-:S05]  /*02a0*/  FSEL R5, R5, R4, !P1 ;  /* 0x0000000405057208 */ /* 0x000fca0004800000 */
[----:B------:R2:W-:Y:S01]  /*02b0*/  STS [R2], R5 ;  /* 0x0000000502007388 */ /* 0x0005e20000000800 */
[----:B------:R-:W-:Y:S05]  /*02c0*/  BRA `(.L_x_16) ;  /* 0x0000000000147947 */ /* 0x000fea0003800000 */
.L_x_22:
[----:B------:R-:W-:Y:S04]  /*02d0*/  LDS R5, [R2] ;  /* 0x0000000002057984 */ /* 0x000fe80000000800 */
[----:B------:R-:W0:Y:S02]  /*02e0*/  LDS R4, [R2+0x8] ;  /* 0x0000080002047984 */ /* 0x000e240000000800 */
[----:B0-----:R-:W-:-:S04]  /*02f0*/  FSETP.GT.AND P1, PT, R5, R4, PT ;  /* 0x000000040500720b */ /* 0x001fc80003f24000 */
[----:B------:R-:W-:-:S05]  /*0300*/  FSEL R5, R5, R4, P1 ;  /* 0x0000000405057208 */ /* 0x000fca0000800000 */
[----:B------:R3:W-:Y:S04]  /*0310*/  STS [R2], R5 ;  /* 0x0000000502007388 */ /* 0x0007e80000000800 */
.L_x_16:
[----:B------:R-:W-:Y:S05]  /*0320*/  BSYNC.RECONVERGENT B0 ;  /* 0x0000000000007941 */ /* 0x000fea0003800200 */
.L_x_15:
[----:B------:R-:W-:Y:S01]  /*0330*/  BAR.SYNC.DEFER_BLOCKING 0x0 ;  /* 0x0000000000007b1d */ /* 0x000fe20000010000 */
[----:B------:R-:W-:-:S05]  /*0340*/  ISETP.NE.AND P1, PT, R3, RZ, PT ;  /* 0x000000ff0300720c */ /* 0x000fca0003f25270 */
[----:B------:R-:W-:Y:S08]  /*0350*/  BSSY.RECONVERGENT B0, `(.L_x_17) ;  /* 0x000001b000007945 */ /* 0x000ff00003800200 */
[----:B------:R-:W-:Y:S05]  /*0360*/  @P1 BRA `(.L_x_18) ;  /* 0x0000000000641947 */ /* 0x000fea0003800000 */
[----:B------:R-:W4:Y:S02]  /*0370*/  LDCU UR7, c[0x0][0x390] ;  /* 0x00007200ff0777ac */ /* 0x000f240008000800 */
[----:B----4-:R-:W-:-:S04]  /*0380*/  UISETP.LT.U32.AND UP0, UPT, UR7, 0x2, UPT ;  /* 0x000000020700788c */ /* 0x010fc8000bf01070 */
[----:B------:R-:W-:-:S04]  /*0390*/  USEL UR4, UR7, 0x2, UP0 ;  /* 0x0000000207047887 */ /* 0x000fc80008000000 */
[----:B------:R-:W-:-:S12]  /*03a0*/  USHF.L.U32 UR4, UR4, 0x2, URZ ;  /* 0x0000000204047899 */ /* 0x000fd800080006ff */
[----:B------:R-:W4:Y:S02]  /*03b0*/  LDCU UR4, c[0x2][UR4+0xc] ;  /* 0x00800180040477ac */ /* 0x000f240008000800 */
[----:B----4-:R-:W-:-:S10]  /*03c0*/  USHF.R.S32.HI UR5, URZ, 0x1f, UR4 ;  /* 0x0000001fff057899 */ /* 0x010fd40008011404 */
.L_x_24:
[----:B------:R-:W-:Y:S05]  /*03d0*/  BRXU UR4 -0x3e0                                                         (*"BRANCH_TARGETS .L_x_25,.L_x_26,.L_x_27"*) ;  /* 0xfffffffc04087958 */ /* 0x000fea000b83ffff */
.L_x_27:
[----:B------:R-:W-:-:S09]  /*03e0*/  UISETP.NE.AND UP0, UPT, UR7, 0x2, UPT ;  /* 0x000000020700788c */ /* 0x000fd2000bf05270 */
[----:B------:R-:W-:Y:S05]  /*03f0*/  BRA.U UP0, `(.L_x_18) ;  /* 0x0000000100407547 */ /* 0x000fea000b800000 */
[----:B------:R-:W-:Y:S04]  /*0400*/  LDS R3, [R2] ;  /* 0x0000000002037984 */ /* 0x000fe80000000800 */
[----:B------:R-:W4:Y:S02]  /*0410*/  LDS R4, [UR6+0x4] ;  /* 0x00000406ff047984 */ /* 0x000f240008000800 */
[----:B----4-:R-:W-:-:S04]  /*0420*/  FSETP.GT.AND P1, PT, R3, R4, PT ;  /* 0x000000040300720b */ /* 0x010fc80003f24000 */
[----:B------:R-:W-:-:S05]  /*0430*/  FSEL R3, R3, R4, P1 ;  /* 0x0000000403037208 */ /* 0x000fca0000800000 */
[----:B------:R4:W-:Y:S01]  /*0440*/  STS [R2], R3 ;  /* 0x0000000302007388 */ /* 0x0009e20000000800 */
[----:B------:R-:W-:Y:S05]  /*0450*/  BRA `(.L_x_18) ;  /* 0x0000000000287947 */ /* 0x000fea0003800000 */
.L_x_26:
[----:B------:R-:W-:Y:S04]  /*0460*/  LDS R4, [R2] ;  /* 0x0000000002047984 */ /* 0x000fe80000000800 */
[----:B------:R-:W4:Y:S02]  /*0470*/  LDS R3, [UR6+0x4] ;  /* 0x00000406ff037984 */ /* 0x000f240008000800 */
[----:B----4-:R-:W-:-:S04]  /*0480*/  FSETP.GEU.AND P1, PT, R4, R3, PT ;  /* 0x000000030400720b */ /* 0x010fc80003f2e000 */
[----:B------:R-:W-:-:S05]  /*0490*/  FSEL R3, R4, R3, !P1 ;  /* 0x0000000304037208 */ /* 0x000fca0004800000 */
[----:B------:R4:W-:Y:S01]  /*04a0*/  STS [R2], R3 ;  /* 0x0000000302007388 */ /* 0x0009e20000000800 */
[----:B------:R-:W-:Y:S05]  /*04b0*/  BRA `(.L_x_18) ;  /* 0x0000000000107947 */ /* 0x000fea0003800000 */
.L_x_25:
[----:B------:R-:W-:Y:S04]  /*04c0*/  LDS R4, [R2] ;  /* 0x0000000002047984 */ /* 0x000fe80000000800 */
[----:B------:R-:W4:Y:S02]  /*04d0*/  LDS R3, [UR6+0x4] ;  /* 0x00000406ff037984 */ /* 0x000f240008000800 */
[----:B----4-:R-:W-:-:S05]  /*04e0*/  FADD R3, R3, R4 ;  /* 0x0000000403037221 */ /* 0x010fca0000000000 */
[----:B------:R4:W-:Y:S02]  /*04f0*/  STS [R2], R3 ;  /* 0x0000000302007388 */ /* 0x0009e40000000800 */
.L_x_18:
[----:B------:R-:W-:Y:S05]  /*0500*/  BSYNC.RECONVERGENT B0 ;  /* 0x0000000000007941 */ /* 0x000fea0003800200 */
.L_x_17:
[----:B------:R-:W-:Y:S06]  /*0510*/  BAR.SYNC.DEFER_BLOCKING 0x0 ;  /* 0x0000000000007b1d */ /* 0x000fec0000010000 */
[----:B------:R-:W-:Y:S05]  /*0520*/  @P0 EXIT ;  /* 0x000000000000094d */ /* 0x000fea0003800000 */
[----:B-123--:R-:W1:Y:S01]  /*0530*/  LDS R5, [UR6] ;  /* 0x00000006ff057984 */ /* 0x00ee620008000800 */
[----:B0---4-:R-:W0:Y:S02]  /*0540*/  LDC.64 R2, c[0x0][0x380] ;  /* 0x0000e000ff027b82 */ /* 0x011e240000000a00 */
[----:B0-----:R-:W-:-:S05]  /*0550*/  IMAD.WIDE.U32 R2, R0, 0x4, R2 ;  /* 0x0000000400027825 */ /* 0x001fca00078e0002 */
[----:B-1----:R-:W-:Y:S01]  /*0560*/  STG.E desc[UR8][R2.64], R5 ;  /* 0x0000000502007986 */ /* 0x002fe2000c101908 */
[----:B------:R-:W-:Y:S05]  /*0570*/  EXIT ;  /* 0x000000000000794d */ /* 0x000fea0003800000 */
.L_x_19:
        /* <DEDUP_REMOVED lines=16> */
.L_x_31:


//--------------------- .nv.shared._Z10scanKernelPjS_m --------------------------
	.section	.nv.shared._Z10scanKernelPjS_m,"aw",@nobits
	.sectionflags	@""
	.align	4
.nv.shared._Z10scanKernelPjS_m:
	.zero		1056


//--------------------- .nv.shared.reserved.0     --------------------------
	.section	.nv.shared.reserved.0,"aw",@nobits
	.weak		__nv_reservedSMEM_offset_0_alias
	.size		__nv_reservedSMEM_offset_0_alias, 0, 64
	.other		__nv_reservedSMEM_offset_0_alias,@"STO_CUDA_RESERVED_SHARED STV_DEFAULT"
__nv_reservedSMEM_offset_0_alias:
	.zero		0
	.zero		64


//--------------------- .nv.shared._Z12reduceKernelPfmjm --------------------------
	.section	.nv.shared._Z12reduceKernelPfmjm,"aw",@nobits
	.sectionflags	@""
	.align	4
.nv.shared._Z12reduceKernelPfmjm:
	.zero		1040


//--------------------- .nv.constant0._Z10scanKernelPjS_m --------------------------
	.section	.nv.constant0._Z10scanKernelPjS_m,"a",@progbits
	.sectionflags	@""
	.align	4
.nv.constant0._Z10scanKernelPjS_m:
	.zero		920


//--------------------- .nv.constant0._Z15histogramKernelPjPKfmffm --------------------------
	.section	.nv.constant0._Z15histogramKernelPjPKfmffm,"a",@progbits
	.sectionflags	@""
	.align	4
.nv.constant0._Z15histogramKernelPjPKfmffm:
	.zero		936


//--------------------- .nv.constant0._Z12reduceKernelPfmjm --------------------------
	.section	.nv.constant0._Z12reduceKernelPfmjm,"a",@progbits
	.sectionflags	@""
	.align	4
.nv.constant0._Z12reduceKernelPfmjm:
	.zero		928


//--------------------- SYMBOLS --------------------------

	.type		.nv.reservedSmem.offset0,@object
	.size		.nv.reservedSmem.offset0,0x4
	.type		.nv.reservedSmem.cap,@object
	.size		.nv.reservedSmem.cap,0x4
